//
// Generated by NVIDIA NVVM Compiler
//
// Compiler Build ID: CL-36424714
// Cuda compilation tools, release 13.0, V13.0.88
// Based on NVVM 20.0.0
//

.version 9.0
.target sm_100
.address_size 64

	// .globl	_Z11AddIntegersPiS_i

.visible .entry _Z11AddIntegersPiS_i(
	.param .u64 .ptr .align 1 _Z11AddIntegersPiS_i_param_0,
	.param .u64 .ptr .align 1 _Z11AddIntegersPiS_i_param_1,
	.param .u32 _Z11AddIntegersPiS_i_param_2
)
{
	.reg .pred 	%p<2>;
	.reg .b32 	%r<9>;
	.reg .b64 	%rd<8>;

	ld.param.u64 	%rd1, [_Z11AddIntegersPiS_i_param_0];
	ld.param.u64 	%rd2, [_Z11AddIntegersPiS_i_param_1];
	ld.param.u32 	%r2, [_Z11AddIntegersPiS_i_param_2];
	mov.u32 	%r3, %ctaid.x;
	mov.u32 	%r4, %ntid.x;
	mov.u32 	%r5, %tid.x;
	mad.lo.s32 	%r1, %r3, %r4, %r5;
	setp.ge.s32 	%p1, %r1, %r2;
	@%p1 bra 	$L__BB0_2;
	cvta.to.global.u64 	%rd3, %rd2;
	cvta.to.global.u64 	%rd4, %rd1;
	mul.wide.s32 	%rd5, %r1, 4;
	add.s64 	%rd6, %rd3, %rd5;
	ld.global.u32 	%r6, [%rd6];
	add.s64 	%rd7, %rd4, %rd5;
	ld.global.u32 	%r7, [%rd7];
	add.s32 	%r8, %r7, %r6;
	st.global.u32 	[%rd7], %r8;
$L__BB0_2:
	ret;

}


// ===== COMPILED SASS (sm_100) =====

	.target	sm_100

	.elftype	@"ET_EXEC"


//--------------------- .note.nv.tkinfo           --------------------------
	.section	.note.nv.tkinfo,"",@"SHT_NOTE"
	.sectionflags	@"SHF_NOTE_NV_TKINFO"
	.tkinfo
        /*0018*/ 	.word	0x00000002
        /*0030*/ 	.string	""
        /*0030*/ 	.string	"ptxas"
        /*0030*/ 	.string	"Cuda compilation tools, release 13.0, V13.0.88"
        /*0030*/ 	.string	"Build cuda_13.0.r13.0/compiler.36424714_0"
        /*0030*/ 	.string	"-arch sm_100 -m 64 "



//--------------------- .note.nv.cuinfo           --------------------------
	.section	.note.nv.cuinfo,"",@"SHT_NOTE"
	.sectionflags	@"SHF_NOTE_NV_CUINFO"
        /*0018*/ 	.short	0x0002
        /*001a*/ 	.short	0x0064
        /*001c*/ 	.short	0x0082
	.zero		2


//--------------------- .nv.info                  --------------------------
	.section	.nv.info,"",@"SHT_CUDA_INFO"
	.align	4


	//----- nvinfo : EIATTR_REGCOUNT
	.align		4
        /*0000*/ 	.byte	0x04, 0x2f
        /*0002*/ 	.short	(.L_1 - .L_0)
	.align		4
.L_0:
        /*0004*/ 	.word	index@(_Z11AddIntegersPiS_i)
        /*0008*/ 	.word	0x0000000a


	//----- nvinfo : EIATTR_FRAME_SIZE
	.align		4
.L_1:
        /*000c*/ 	.byte	0x04, 0x11
        /*000e*/ 	.short	(.L_3 - .L_2)
	.align		4
.L_2:
        /*0010*/ 	.word	index@(_Z11AddIntegersPiS_i)
        /*0014*/ 	.word	0x00000000


	//----- nvinfo : EIATTR_MIN_STACK_SIZE
	.align		4
.L_3:
        /*0018*/ 	.byte	0x04, 0x12
        /*001a*/ 	.short	(.L_5 - .L_4)
	.align		4
.L_4:
        /*001c*/ 	.word	index@(_Z11AddIntegersPiS_i)
        /*0020*/ 	.word	0x00000000
.L_5:


//--------------------- .nv.compat                --------------------------
	.section	.nv.compat,"",@"SHT_CUDA_COMPAT_INFO"
	.align	4
        /*0000*/ 	.byte	0x02, 0x09, 0x00, 0x00, 0x02, 0x02, 0x01, 0x00, 0x02, 0x05, 0x05, 0x00, 0x03, 0x07, 0x01, 0x01
        /*0010*/ 	.byte	0x02, 0x03, 0x00, 0x00, 0x02, 0x06, 0x01, 0x00, 0x04, 0x0b, 0x08, 0x00, 0x09, 0x00, 0x00, 0x00
        /*0020*/ 	.byte	0x00, 0x00, 0x00, 0x00


//--------------------- .nv.info._Z11AddIntegersPiS_i --------------------------
	.section	.nv.info._Z11AddIntegersPiS_i,"",@"SHT_CUDA_INFO"
	.sectionflags	@""
	.align	4


	//----- nvinfo : EIATTR_CUDA_API_VERSION
	.align		4
        /*0000*/ 	.byte	0x04, 0x37
        /*0002*/ 	.short	(.L_7 - .L_6)
.L_6:
        /*0004*/ 	.word	0x00000082


	//----- nvinfo : EIATTR_KPARAM_INFO
	.align		4
.L_7:
        /*0008*/ 	.byte	0x04, 0x17
        /*000a*/ 	.short	(.L_9 - .L_8)
.L_8:
        /*000c*/ 	.word	0x00000000
        /*0010*/ 	.short	0x0002
        /*0012*/ 	.short	0x0010
        /*0014*/ 	.byte	0x00, 0xf0, 0x11, 0x00


	//----- nvinfo : EIATTR_KPARAM_INFO
	.align		4
.L_9:
        /*0018*/ 	.byte	0x04, 0x17
        /*001a*/ 	.short	(.L_11 - .L_10)
.L_10:
        /*001c*/ 	.word	0x00000000
        /*0020*/ 	.short	0x0001
        /*0022*/ 	.short	0x0008
        /*0024*/ 	.byte	0x00, 0xf5, 0x21, 0x00


	//----- nvinfo : EIATTR_KPARAM_INFO
	.align		4
.L_11:
        /*0028*/ 	.byte	0x04, 0x17
        /*002a*/ 	.short	(.L_13 - .L_12)
.L_12:
        /*002c*/ 	.word	0x00000000
        /*0030*/ 	.short	0x0000
        /*0032*/ 	.short	0x0000
        /*0034*/ 	.byte	0x00, 0xf5, 0x21, 0x00


	//----- nvinfo : EIATTR_SPARSE_MMA_MASK
	.align		4
.L_13:
        /*0038*/ 	.byte	0x03, 0x50
        /*003a*/ 	.short	0x0000


	//----- nvinfo : EIATTR_MAXREG_COUNT
	.align		4
        /*003c*/ 	.byte	0x03, 0x1b
        /*003e*/ 	.short	0x00ff


	//----- nvinfo : EIATTR_MERCURY_ISA_VERSION
	.align		4
        /*0040*/ 	.byte	0x03, 0x5f
        /*0042*/ 	.short	0x0101


	//----- nvinfo : EIATTR_VRC_CTA_INIT_COUNT
	.align		4
        /*0044*/ 	.byte	0x02, 0x4a
	.zero		1
	.zero		1


	//----- nvinfo : EIATTR_EXIT_INSTR_OFFSETS
	.align		4
        /*0048*/ 	.byte	0x04, 0x1c
        /*004a*/ 	.short	(.L_15 - .L_14)


	//   ....[0]....
.L_14:
        /*004c*/ 	.word	0x00000070


	//   ....[1]....
        /*0050*/ 	.word	0x00000110


	//----- nvinfo : EIATTR_CBANK_PARAM_SIZE
	.align		4
.L_15:
        /*0054*/ 	.byte	0x03, 0x19
        /*0056*/ 	.short	0x0014


	//----- nvinfo : EIATTR_PARAM_CBANK
	.align		4
        /*0058*/ 	.byte	0x04, 0x0a
        /*005a*/ 	.short	(.L_17 - .L_16)
	.align		4
.L_16:
        /*005c*/ 	.word	index@(.nv.constant0._Z11AddIntegersPiS_i)
        /*0060*/ 	.short	0x0380
        /*0062*/ 	.short	0x0014


	//----- nvinfo : EIATTR_SW_WAR
	.align		4
.L_17:
        /*0064*/ 	.byte	0x04, 0x36
        /*0066*/ 	.short	(.L_19 - .L_18)
.L_18:
        /*0068*/ 	.word	0x00000008
.L_19:


//--------------------- .nv.callgraph             --------------------------
	.section	.nv.callgraph,"",@"SHT_CUDA_CALLGRAPH"
	.align	4
	.sectionentsize	8
	.align		4
        /*0000*/ 	.word	0x00000000
	.align		4
        /*0004*/ 	.word	0xffffffff
	.align		4
        /*0008*/ 	.word	0x00000000
	.align		4
        /*000c*/ 	.word	0xfffffffe
	.align		4
        /*0010*/ 	.word	0x00000000
	.align		4
        /*0014*/ 	.word	0xfffffffd
	.align		4
        /*0018*/ 	.word	0x00000000
	.align		4
        /*001c*/ 	.word	0xfffffffc


//--------------------- .text._Z11AddIntegersPiS_i --------------------------
	.section	.text._Z11AddIntegersPiS_i,"ax",@progbits
	.align	128
        .global         _Z11AddIntegersPiS_i
        .type           _Z11AddIntegersPiS_i,@function
        .size           _Z11AddIntegersPiS_i,(.L_x_1 - _Z11AddIntegersPiS_i)
        .other          _Z11AddIntegersPiS_i,@"STO_CUDA_ENTRY STV_DEFAULT"
_Z11AddIntegersPiS_i:
.text._Z11AddIntegersPiS_i:
[----:B------:R-:W-:Y:S01]  /*0000*/  LDC R1, c[0x0][0x37c] ;  /* 0x0000df00ff017b82 */ /* 0x000fe20000000800 */
[----:B------:R-:W0:Y:S07]  /*0010*/  S2R R0, SR_TID.X ;  /* 0x0000000000007919 */ /* 0x000e2e0000002100 */
[----:B------:R-:W0:Y:S01]  /*0020*/  S2UR UR4, SR_CTAID.X ;  /* 0x00000000000479c3 */ /* 0x000e220000002500 */
[----:B------:R-:W1:Y:S07]  /*0030*/  LDCU UR5, c[0x0][0x390] ;  /* 0x00007200ff0577ac */ /* 0x000e6e0008000800 */
[----:B------:R-:W0:Y:S02]  /*0040*/  LDC R7, c[0x0][0x360] ;  /* 0x0000d800ff077b82 */ /* 0x000e240000000800 */
[----:B0-----:R-:W-:-:S05]  /*0050*/  IMAD R7, R7, UR4, R0 ;  /* 0x0000000407077c24 */ /* 0x001fca000f8e0200 */
[----:B-1----:R-:W-:-:S13]  /*0060*/  ISETP.GE.AND P0, PT, R7, UR5, PT ;  /* 0x0000000507007c0c */ /* 0x002fda000bf06270 */
[----:B------:R-:W-:Y:S05]  /*0070*/  @P0 EXIT ;  /* 0x000000000000094d */ /* 0x000fea0003800000 */
[----:B------:R-:W0:Y:S01]  /*0080*/  LDC.64 R2, c[0x0][0x388] ;  /* 0x0000e200ff027b82 */ /* 0x000e220000000a00 */
[----:B------:R-:W1:Y:S07]  /*0090*/  LDCU.64 UR4, c[0x0][0x358] ;  /* 0x00006b00ff0477ac */ /* 0x000e6e0008000a00 */
[----:B------:R-:W2:Y:S01]  /*00a0*/  LDC.64 R4, c[0x0][0x380] ;  /* 0x0000e000ff047b82 */ /* 0x000ea20000000a00 */
[----:B0-----:R-:W-:-:S06]  /*00b0*/  IMAD.WIDE R2, R7, 0x4, R2 ;  /* 0x0000000407027825 */ /* 0x001fcc00078e0202 */
[----:B-1----:R-:W3:Y:S01]  /*00c0*/  LDG.E R2, desc[UR4][R2.64] ;  /* 0x0000000402027981 */ /* 0x002ee2000c1e1900 */
[----:B--2---:R-:W-:-:S05]  /*00d0*/  IMAD.WIDE R4, R7, 0x4, R4 ;  /* 0x0000000407047825 */ /* 0x004fca00078e0204 */
[----:B------:R-:W3:Y:S02]  /*00e0*/  LDG.E R7, desc[UR4][R4.64] ;  /* 0x0000000404077981 */ /* 0x000ee4000c1e1900 */
[----:B---3--:R-:W-:-:S05]  /*00f0*/  IADD3 R7, PT, PT, R2, R7, RZ ;  /* 0x0000000702077210 */ /* 0x008fca0007ffe0ff */
[----:B------:R-:W-:Y:S01]  /*0100*/  STG.E desc[UR4][R4.64], R7 ;  /* 0x0000000704007986 */ /* 0x000fe2000c101904 */
[----:B------:R-:W-:Y:S05]  /*0110*/  EXIT ;  /* 0x000000000000794d */ /* 0x000fea0003800000 */
.L_x_0:
[----:B------:R-:W-:-:S00]  /*0120*/  BRA `(.L_x_0) ;  /* 0xfffffffc00fc7947 */ /* 0x000fc0000383ffff */
[----:B------:R-:W-:-:S00]  /*0130*/  NOP ;  /* 0x0000000000007918 */ /* 0x000fc00000000000 */
        /* <DEDUP_REMOVED lines=12> */
.L_x_1:


//--------------------- .nv.shared.reserved.0     --------------------------
	.section	.nv.shared.reserved.0,"aw",@nobits
	.weak		__nv_reservedSMEM_offset_0_alias
	.size		__nv_reservedSMEM_offset_0_alias, 0, 64
	.other		__nv_reservedSMEM_offset_0_alias,@"STO_CUDA_RESERVED_SHARED STV_DEFAULT"
__nv_reservedSMEM_offset_0_alias:
	.zero		0
	.zero		64


//--------------------- .nv.constant0._Z11AddIntegersPiS_i --------------------------
	.section	.nv.constant0._Z11AddIntegersPiS_i,"a",@progbits
	.sectionflags	@""
	.align	4
.nv.constant0._Z11AddIntegersPiS_i:
	.zero		916


//--------------------- SYMBOLS --------------------------

	.type		.nv.reservedSmem.offset0,@object
	.size		.nv.reservedSmem.offset0,0x4
